//
// Generated by NVIDIA NVVM Compiler
//
// Compiler Build ID: CL-36424714
// Cuda compilation tools, release 13.0, V13.0.88
// Based on NVVM 20.0.0
//

.version 9.0
.target sm_100
.address_size 64

	// .globl	_Z3fooPi

.visible .entry _Z3fooPi(
	.param .u64 .ptr .align 1 _Z3fooPi_param_0
)
{
	.reg .b32 	%r<3>;
	.reg .b64 	%rd<6>;

	ld.param.u64 	%rd1, [_Z3fooPi_param_0];
	cvta.to.global.u64 	%rd2, %rd1;
	mov.u32 	%r1, %tid.x;
	mul.wide.u32 	%rd3, %r1, 4;
	add.s64 	%rd4, %rd1, %rd3;
	st.u32 	[%rd4], %r1;
	bar.sync 	0;
	ld.u32 	%r2, [%rd4];
	add.s64 	%rd5, %rd2, %rd3;
	st.global.u32 	[%rd5], %r2;
	ret;

}


// ===== COMPILED SASS (sm_100) =====

	.target	sm_100

	.elftype	@"ET_EXEC"


//--------------------- .note.nv.tkinfo           --------------------------
	.section	.note.nv.tkinfo,"",@"SHT_NOTE"
	.sectionflags	@"SHF_NOTE_NV_TKINFO"
	.tkinfo
        /*0018*/ 	.word	0x00000002
        /*0030*/ 	.string	""
        /*0030*/ 	.string	"ptxas"
        /*0030*/ 	.string	"Cuda compilation tools, release 13.0, V13.0.88"
        /*0030*/ 	.string	"Build cuda_13.0.r13.0/compiler.36424714_0"
        /*0030*/ 	.string	"-arch sm_100 -m 64 "



//--------------------- .note.nv.cuinfo           --------------------------
	.section	.note.nv.cuinfo,"",@"SHT_NOTE"
	.sectionflags	@"SHF_NOTE_NV_CUINFO"
        /*0018*/ 	.short	0x0002
        /*001a*/ 	.short	0x0064
        /*001c*/ 	.short	0x0082
	.zero		2


//--------------------- .nv.info                  --------------------------
	.section	.nv.info,"",@"SHT_CUDA_INFO"
	.align	4


	//----- nvinfo : EIATTR_REGCOUNT
	.align		4
        /*0000*/ 	.byte	0x04, 0x2f
        /*0002*/ 	.short	(.L_1 - .L_0)
	.align		4
.L_0:
        /*0004*/ 	.word	index@(_Z3fooPi)
        /*0008*/ 	.word	0x0000000a


	//----- nvinfo : EIATTR_FRAME_SIZE
	.align		4
.L_1:
        /*000c*/ 	.byte	0x04, 0x11
        /*000e*/ 	.short	(.L_3 - .L_2)
	.align		4
.L_2:
        /*0010*/ 	.word	index@(_Z3fooPi)
        /*0014*/ 	.word	0x00000000


	//----- nvinfo : EIATTR_MIN_STACK_SIZE
	.align		4
.L_3:
        /*0018*/ 	.byte	0x04, 0x12
        /*001a*/ 	.short	(.L_5 - .L_4)
	.align		4
.L_4:
        /*001c*/ 	.word	index@(_Z3fooPi)
        /*0020*/ 	.word	0x00000000
.L_5:


//--------------------- .nv.compat                --------------------------
	.section	.nv.compat,"",@"SHT_CUDA_COMPAT_INFO"
	.align	4
        /*0000*/ 	.byte	0x02, 0x09, 0x00, 0x00, 0x02, 0x02, 0x01, 0x00, 0x02, 0x05, 0x05, 0x00, 0x03, 0x07, 0x01, 0x01
        /*0010*/ 	.byte	0x02, 0x03, 0x00, 0x00, 0x02, 0x06, 0x01, 0x00, 0x04, 0x0b, 0x08, 0x00, 0x09, 0x00, 0x00, 0x00
        /*0020*/ 	.byte	0x00, 0x00, 0x00, 0x00


//--------------------- .nv.info._Z3fooPi         --------------------------
	.section	.nv.info._Z3fooPi,"",@"SHT_CUDA_INFO"
	.sectionflags	@""
	.align	4


	//----- nvinfo : EIATTR_CUDA_API_VERSION
	.align		4
        /*0000*/ 	.byte	0x04, 0x37
        /*0002*/ 	.short	(.L_7 - .L_6)
.L_6:
        /*0004*/ 	.word	0x00000082


	//----- nvinfo : EIATTR_KPARAM_INFO
	.align		4
.L_7:
        /*0008*/ 	.byte	0x04, 0x17
        /*000a*/ 	.short	(.L_9 - .L_8)
.L_8:
        /*000c*/ 	.word	0x00000000
        /*0010*/ 	.short	0x0000
        /*0012*/ 	.short	0x0000
        /*0014*/ 	.byte	0x00, 0xf5, 0x21, 0x00


	//----- nvinfo : EIATTR_SPARSE_MMA_MASK
	.align		4
.L_9:
        /*0018*/ 	.byte	0x03, 0x50
        /*001a*/ 	.short	0x0000


	//----- nvinfo : EIATTR_MAXREG_COUNT
	.align		4
        /*001c*/ 	.byte	0x03, 0x1b
        /*001e*/ 	.short	0x00ff


	//----- nvinfo : EIATTR_NUM_BARRIERS
	.align		4
        /*0020*/ 	.byte	0x02, 0x4c
        /*0022*/ 	.byte	0x01
	.zero		1


	//----- nvinfo : EIATTR_MERCURY_ISA_VERSION
	.align		4
        /*0024*/ 	.byte	0x03, 0x5f
        /*0026*/ 	.short	0x0101


	//----- nvinfo : EIATTR_VRC_CTA_INIT_COUNT
	.align		4
        /*0028*/ 	.byte	0x02, 0x4a
	.zero		1
	.zero		1


	//----- nvinfo : EIATTR_EXIT_INSTR_OFFSETS
	.align		4
        /*002c*/ 	.byte	0x04, 0x1c
        /*002e*/ 	.short	(.L_11 - .L_10)


	//   ....[0]....
.L_10:
        /*0030*/ 	.word	0x00000090


	//----- nvinfo : EIATTR_CBANK_PARAM_SIZE
	.align		4
.L_11:
        /*0034*/ 	.byte	0x03, 0x19
        /*0036*/ 	.short	0x0008


	//----- nvinfo : EIATTR_PARAM_CBANK
	.align		4
        /*0038*/ 	.byte	0x04, 0x0a
        /*003a*/ 	.short	(.L_13 - .L_12)
	.align		4
.L_12:
        /*003c*/ 	.word	index@(.nv.constant0._Z3fooPi)
        /*0040*/ 	.short	0x0380
        /*0042*/ 	.short	0x0008


	//----- nvinfo : EIATTR_SW_WAR
	.align		4
.L_13:
        /*0044*/ 	.byte	0x04, 0x36
        /*0046*/ 	.short	(.L_15 - .L_14)
.L_14:
        /*0048*/ 	.word	0x00000008
.L_15:


//--------------------- .nv.callgraph             --------------------------
	.section	.nv.callgraph,"",@"SHT_CUDA_CALLGRAPH"
	.align	4
	.sectionentsize	8
	.align		4
        /*0000*/ 	.word	0x00000000
	.align		4
        /*0004*/ 	.word	0xffffffff
	.align		4
        /*0008*/ 	.word	0x00000000
	.align		4
        /*000c*/ 	.word	0xfffffffe
	.align		4
        /*0010*/ 	.word	0x00000000
	.align		4
        /*0014*/ 	.word	0xfffffffd
	.align		4
        /*0018*/ 	.word	0x00000000
	.align		4
        /*001c*/ 	.word	0xfffffffc


//--------------------- .text._Z3fooPi            --------------------------
	.section	.text._Z3fooPi,"ax",@progbits
	.align	128
        .global         _Z3fooPi
        .type           _Z3fooPi,@function
        .size           _Z3fooPi,(.L_x_1 - _Z3fooPi)
        .other          _Z3fooPi,@"STO_CUDA_ENTRY STV_DEFAULT"
_Z3fooPi:
.text._Z3fooPi:
[----:B------:R-:W-:Y:S01]  /*0000*/  LDC R1, c[0x0][0x37c] ;  /* 0x0000df00ff017b82 */ /* 0x000fe20000000800 */
[----:B------:R-:W0:Y:S07]  /*0010*/  S2R R7, SR_TID.X ;  /* 0x0000000000077919 */ /* 0x000e2e0000002100 */
[----:B------:R-:W0:Y:S01]  /*0020*/  LDC.64 R2, c[0x0][0x380] ;  /* 0x0000e000ff027b82 */ /* 0x000e220000000a00 */
[----:B------:R-:W1:Y:S01]  /*0030*/  LDCU.64 UR4, c[0x0][0x358] ;  /* 0x00006b00ff0477ac */ /* 0x000e620008000a00 */
[----:B0-----:R-:W-:-:S05]  /*0040*/  IMAD.WIDE.U32 R2, R7, 0x4, R2 ;  /* 0x0000000407027825 */ /* 0x001fca00078e0002 */
[----:B-1----:R-:W-:Y:S01]  /*0050*/  ST.E desc[UR4][R2.64], R7 ;  /* 0x0000000702007985 */ /* 0x002fe2000c101904 */
[----:B------:R-:W-:Y:S06]  /*0060*/  BAR.SYNC.DEFER_BLOCKING 0x0 ;  /* 0x0000000000007b1d */ /* 0x000fec0000010000 */
[----:B------:R-:W2:Y:S04]  /*0070*/  LD.E R5, desc[UR4][R2.64] ;  /* 0x0000000402057980 */ /* 0x000ea8000c101900 */
[----:B--2---:R-:W-:Y:S01]  /*0080*/  STG.E desc[UR4][R2.64], R5 ;  /* 0x0000000502007986 */ /* 0x004fe2000c101904 */
[----:B------:R-:W-:Y:S05]  /*0090*/  EXIT ;  /* 0x000000000000794d */ /* 0x000fea0003800000 */
.L_x_0:
[----:B------:R-:W-:-:S00]  /*00a0*/  BRA `(.L_x_0) ;  /* 0xfffffffc00fc7947 */ /* 0x000fc0000383ffff */
[----:B------:R-:W-:-:S00]  /*00b0*/  NOP ;  /* 0x0000000000007918 */ /* 0x000fc00000000000 */
        /* <DEDUP_REMOVED lines=12> */
.L_x_1:


//--------------------- .nv.shared.reserved.0     --------------------------
	.section	.nv.shared.reserved.0,"aw",@nobits
	.weak		__nv_reservedSMEM_offset_0_alias
	.size		__nv_reservedSMEM_offset_0_alias, 0, 64
	.other		__nv_reservedSMEM_offset_0_alias,@"STO_CUDA_RESERVED_SHARED STV_DEFAULT"
__nv_reservedSMEM_offset_0_alias:
	.zero		0
	.zero		64


//--------------------- .nv.constant0._Z3fooPi    --------------------------
	.section	.nv.constant0._Z3fooPi,"a",@progbits
	.sectionflags	@""
	.align	4
.nv.constant0._Z3fooPi:
	.zero		904


//--------------------- SYMBOLS --------------------------

	.type		.nv.reservedSmem.offset0,@object
	.size		.nv.reservedSmem.offset0,0x4
